	.headerflags	@"EF_CUDA_TEXMODE_UNIFIED EF_CUDA_64BIT_ADDRESS EF_CUDA_ACCELERATORS EF_CUDA_SM90 EF_CUDA_VIRTUAL_SM(EF_CUDA_SM90)"
	.elftype	@"ET_EXEC"


//--------------------- .nv.info                  --------------------------
	.section	.nv.info,"",@"SHT_CUDA_INFO"
	.align	4


	//----- nvinfo : EIATTR_REGCOUNT
	.align		4
        /*0000*/ 	.byte	0x04, 0x2f
        /*0002*/ 	.short	(.L_3 - .L_2)
	.align		4
.L_2:
        /*0004*/ 	.word	index@(triton_poi_fused__native_batch_norm_legit_no_training_convolution_relu_3)
        /*0008*/ 	.word	0x00000028


	//----- nvinfo : EIATTR_MIN_STACK_SIZE
	.align		4
.L_3:
        /*000c*/ 	.byte	0x04, 0x12
        /*000e*/ 	.short	(.L_5 - .L_4)
	.align		4
.L_4:
        /*0010*/ 	.word	index@(triton_poi_fused__native_batch_norm_legit_no_training_convolution_relu_3)
        /*0014*/ 	.word	0x00000000


	//----- nvinfo : EIATTR_FRAME_SIZE
	.align		4
.L_5:
        /*0018*/ 	.byte	0x04, 0x11
        /*001a*/ 	.short	(.L_7 - .L_6)
	.align		4
.L_6:
        /*001c*/ 	.word	index@(triton_poi_fused__native_batch_norm_legit_no_training_convolution_relu_3)
        /*0020*/ 	.word	0x00000000


	//----- nvinfo : EIATTR_MIN_STACK_SIZE
	.align		4
.L_7:
        /*0024*/ 	.byte	0x04, 0x12
        /*0026*/ 	.short	(.L_9 - .L_8)
	.align		4
.L_8:
        /*0028*/ 	.word	index@(triton_poi_fused__native_batch_norm_legit_no_training_convolution_relu_3)
        /*002c*/ 	.word	0x00000000
.L_9:


//--------------------- .nv.info.triton_poi_fused__native_batch_norm_legit_no_training_convolution_relu_3 --------------------------
	.section	.nv.info.triton_poi_fused__native_batch_norm_legit_no_training_convolution_relu_3,"",@"SHT_CUDA_INFO"
	.sectionflags	@""
	.align	4


	//----- nvinfo : EIATTR_CUDA_API_VERSION
	.align		4
        /*0000*/ 	.byte	0x04, 0x37
        /*0002*/ 	.short	(.L_11 - .L_10)
.L_10:
        /*0004*/ 	.word	0x0000007c


	//----- nvinfo : EIATTR_KPARAM_INFO
	.align		4
.L_11:
        /*0008*/ 	.byte	0x04, 0x17
        /*000a*/ 	.short	(.L_13 - .L_12)
.L_12:
        /*000c*/ 	.word	0x00000000
        /*0010*/ 	.short	0x0007
        /*0012*/ 	.short	0x0038
        /*0014*/ 	.byte	0x00, 0xf0, 0x11, 0x00


	//----- nvinfo : EIATTR_KPARAM_INFO
	.align		4
.L_13:
        /*0018*/ 	.byte	0x04, 0x17
        /*001a*/ 	.short	(.L_15 - .L_14)
.L_14:
        /*001c*/ 	.word	0x00000000
        /*0020*/ 	.short	0x0006
        /*0022*/ 	.short	0x0030
        /*0024*/ 	.byte	0x00, 0xf4, 0x21, 0x00


	//----- nvinfo : EIATTR_KPARAM_INFO
	.align		4
.L_15:
        /*0028*/ 	.byte	0x04, 0x17
        /*002a*/ 	.short	(.L_17 - .L_16)
.L_16:
        /*002c*/ 	.word	0x00000000
        /*0030*/ 	.short	0x0005
        /*0032*/ 	.short	0x0028
        /*0034*/ 	.byte	0x00, 0xf4, 0x21, 0x00


	//----- nvinfo : EIATTR_KPARAM_INFO
	.align		4
.L_17:
        /*0038*/ 	.byte	0x04, 0x17
        /*003a*/ 	.short	(.L_19 - .L_18)
.L_18:
        /*003c*/ 	.word	0x00000000
        /*0040*/ 	.short	0x0004
        /*0042*/ 	.short	0x0020
        /*0044*/ 	.byte	0x00, 0xf4, 0x21, 0x00


	//----- nvinfo : EIATTR_KPARAM_INFO
	.align		4
.L_19:
        /*0048*/ 	.byte	0x04, 0x17
        /*004a*/ 	.short	(.L_21 - .L_20)
.L_20:
        /*004c*/ 	.word	0x00000000
        /*0050*/ 	.short	0x0003
        /*0052*/ 	.short	0x0018
        /*0054*/ 	.byte	0x00, 0xf4, 0x21, 0x00


	//----- nvinfo : EIATTR_KPARAM_INFO
	.align		4
.L_21:
        /*0058*/ 	.byte	0x04, 0x17
        /*005a*/ 	.short	(.L_23 - .L_22)
.L_22:
        /*005c*/ 	.word	0x00000000
        /*0060*/ 	.short	0x0002
        /*0062*/ 	.short	0x0010
        /*0064*/ 	.byte	0x00, 0xf4, 0x21, 0x00


	//----- nvinfo : EIATTR_KPARAM_INFO
	.align		4
.L_23:
        /*0068*/ 	.byte	0x04, 0x17
        /*006a*/ 	.short	(.L_25 - .L_24)
.L_24:
        /*006c*/ 	.word	0x00000000
        /*0070*/ 	.short	0x0001
        /*0072*/ 	.short	0x0008
        /*0074*/ 	.byte	0x00, 0xf4, 0x21, 0x00


	//----- nvinfo : EIATTR_KPARAM_INFO
	.align		4
.L_25:
        /*0078*/ 	.byte	0x04, 0x17
        /*007a*/ 	.short	(.L_27 - .L_26)
.L_26:
        /*007c*/ 	.word	0x00000000
        /*0080*/ 	.short	0x0000
        /*0082*/ 	.short	0x0000
        /*0084*/ 	.byte	0x00, 0xf4, 0x21, 0x00


	//----- nvinfo : EIATTR_SPARSE_MMA_MASK
	.align		4
.L_27:
        /*0088*/ 	.byte	0x03, 0x50
        /*008a*/ 	.short	0x0000


	//----- nvinfo : EIATTR_MAXREG_COUNT
	.align		4
        /*008c*/ 	.byte	0x03, 0x1b
        /*008e*/ 	.short	0x00ff


	//----- nvinfo : EIATTR_EXIT_INSTR_OFFSETS
	.align		4
        /*0090*/ 	.byte	0x04, 0x1c
        /*0092*/ 	.short	(.L_29 - .L_28)


	//   ....[0]....
.L_28:
        /*0094*/ 	.word	0x00000cf0


	//   ....[1]....
        /*0098*/ 	.word	0x00000d10


	//----- nvinfo : EIATTR_REQNTID
	.align		4
.L_29:
        /*009c*/ 	.byte	0x04, 0x10
        /*009e*/ 	.short	(.L_31 - .L_30)
.L_30:
        /*00a0*/ 	.word	0x00000080
        /*00a4*/ 	.word	0x00000001
        /*00a8*/ 	.word	0x00000001


	//----- nvinfo : EIATTR_CBANK_PARAM_SIZE
	.align		4
.L_31:
        /*00ac*/ 	.byte	0x03, 0x19
        /*00ae*/ 	.short	0x003c


	//----- nvinfo : EIATTR_PARAM_CBANK
	.align		4
        /*00b0*/ 	.byte	0x04, 0x0a
        /*00b2*/ 	.short	(.L_33 - .L_32)
	.align		4
.L_32:
        /*00b4*/ 	.word	index@(.nv.constant0.triton_poi_fused__native_batch_norm_legit_no_training_convolution_relu_3)
        /*00b8*/ 	.short	0x0210
        /*00ba*/ 	.short	0x003c


	//----- nvinfo : EIATTR_SW_WAR
	.align		4
.L_33:
        /*00bc*/ 	.byte	0x04, 0x36
        /*00be*/ 	.short	(.L_35 - .L_34)
.L_34:
        /*00c0*/ 	.word	0x00000008
.L_35:


//--------------------- .nv.callgraph             --------------------------
	.section	.nv.callgraph,"",@"SHT_CUDA_CALLGRAPH"
	.align	4
	.sectionentsize	8
	.align		4
        /*0000*/ 	.word	0x00000000
	.align		4
        /*0004*/ 	.word	0xffffffff
	.align		4
        /*0008*/ 	.word	0x00000000
	.align		4
        /*000c*/ 	.word	0xfffffffe
	.align		4
        /*0010*/ 	.word	0x00000000
	.align		4
        /*0014*/ 	.word	0xfffffffd
	.align		4
        /*0018*/ 	.word	0x00000000
	.align		4
        /*001c*/ 	.word	0xfffffffc


//--------------------- .nv.constant4             --------------------------
	.section	.nv.constant4,"a",@progbits
	.align	8
	.align		8
.nv.constant4:
        /*0000*/ 	.dword	_$_str
	.align		8
        /*0008*/ 	.dword	_$_str_$_2


//--------------------- .text.triton_poi_fused__native_batch_norm_legit_no_training_convolution_relu_3 --------------------------
	.section	.text.triton_poi_fused__native_batch_norm_legit_no_training_convolution_relu_3,"ax",@progbits
	.align	128
        .global         triton_poi_fused__native_batch_norm_legit_no_training_convolution_relu_3
        .type           triton_poi_fused__native_batch_norm_legit_no_training_convolution_relu_3,@function
        .size           triton_poi_fused__native_batch_norm_legit_no_training_convolution_relu_3,(.L_x_1 - triton_poi_fused__native_batch_norm_legit_no_training_convolution_relu_3)
        .other          triton_poi_fused__native_batch_norm_legit_no_training_convolution_relu_3,@"STO_CUDA_ENTRY STV_DEFAULT"
triton_poi_fused__native_batch_norm_legit_no_training_convolution_relu_3:
.text.triton_poi_fused__native_batch_norm_legit_no_training_convolution_relu_3:
[----:B------:R-:W0:Y:S01]  /*0000*/  LDC R1, c[0x0][0x28] ;  /* 0x00000a00ff017b82 */ /* 0x000e220000000800 */
[----:B------:R-:W1:Y:S07]  /*0010*/  S2R R0, SR_TID.X ;  /* 0x0000000000007919 */ /* 0x000e6e0000002100 */
[----:B------:R-:W2:Y:S01]  /*0020*/  LDC.64 R6, c[0x0][0x228] ;  /* 0x00008a00ff067b82 */ /* 0x000ea20000000a00 */
[----:B------:R-:W-:Y:S02]  /*0030*/  CS2R R16, SRZ ;  /* 0x0000000000107805 */ /* 0x000fe4000001ff00 */
[----:B------:R-:W-:Y:S01]  /*0040*/  CS2R R18, SRZ ;  /* 0x0000000000127805 */ /* 0x000fe2000001ff00 */
[----:B------:R-:W3:Y:S01]  /*0050*/  S2R R3, SR_CTAID.X ;  /* 0x0000000000037919 */ /* 0x000ee20000002500 */
[----:B------:R-:W-:Y:S01]  /*0060*/  ULDC.64 UR4, c[0x0][0x208] ;  /* 0x0000820000047ab9 */ /* 0x000fe20000000a00 */
[----:B------:R-:W-:-:S02]  /*0070*/  CS2R R12, SRZ ;  /* 0x00000000000c7805 */ /* 0x000fc4000001ff00 */
[----:B------:R-:W-:Y:S01]  /*0080*/  CS2R R14, SRZ ;  /* 0x00000000000e7805 */ /* 0x000fe2000001ff00 */
[----:B------:R-:W4:Y:S08]  /*0090*/  LDC.64 R36, c[0x0][0x218] ;  /* 0x00008600ff247b82 */ /* 0x000f300000000a00 */
[----:B------:R-:W5:Y:S08]  /*00a0*/  LDC.64 R32, c[0x0][0x210] ;  /* 0x00008400ff207b82 */ /* 0x000f700000000a00 */
[----:B------:R-:W4:Y:S01]  /*00b0*/  LDC.64 R34, c[0x0][0x220] ;  /* 0x00008800ff227b82 */ /* 0x000f220000000a00 */
[----:B-1----:R-:W-:-:S04]  /*00c0*/  SHF.L.U32 R0, R0, 0x2, RZ ;  /* 0x0000000200007819 */ /* 0x002fc800000006ff */
[----:B------:R-:W-:-:S04]  /*00d0*/  LOP3.LUT R0, R0, 0x1fc, RZ, 0xc0, !PT ;  /* 0x000001fc00007812 */ /* 0x000fc800078ec0ff */
[----:B---3--:R-:W-:-:S04]  /*00e0*/  LEA R2, R3, R0, 0xa ;  /* 0x0000000003027211 */ /* 0x008fc800078e50ff */
[C---:B------:R-:W-:Y:S01]  /*00f0*/  ISETP.GE.AND P1, PT, R2.reuse, 0x146580, PT ;  /* 0x001465800200780c */ /* 0x040fe20003f26270 */
[----:B------:R-:W-:Y:S01]  /*0100*/  IMAD.HI R0, R2, 0x2aaaaaab, RZ ;  /* 0x2aaaaaab02007827 */ /* 0x000fe200078e02ff */
[----:B------:R-:W-:-:S04]  /*0110*/  IADD3 R28, R2, 0x200, RZ ;  /* 0x00000200021c7810 */ /* 0x000fc80007ffe0ff */
[----:B------:R-:W-:-:S04]  /*0120*/  SHF.R.U32.HI R3, RZ, 0x1f, R0 ;  /* 0x0000001fff037819 */ /* 0x000fc80000011600 */
[----:B------:R-:W-:Y:S01]  /*0130*/  LEA.HI R3, R0, R3, RZ, 0x1c ;  /* 0x0000000300037211 */ /* 0x000fe200078fe0ff */
[----:B------:R-:W-:-:S04]  /*0140*/  IMAD.HI R0, R28, 0x2aaaaaab, RZ ;  /* 0x2aaaaaab1c007827 */ /* 0x000fc800078e02ff */
[----:B------:R-:W-:-:S04]  /*0150*/  IMAD R29, R3, -0x60, R2 ;  /* 0xffffffa0031d7824 */ /* 0x000fc800078e0202 */
[----:B--2---:R-:W-:-:S05]  /*0160*/  IMAD.WIDE R4, R29, 0x4, R6 ;  /* 0x000000041d047825 */ /* 0x004fca00078e0206 */
[----:B------:R1:W2:Y:S01]  /*0170*/  @!P1 LDG.E.EL.128 R16, desc[UR4][R4.64] ;  /* 0x0000000404109981 */ /* 0x0002a2000c2e1d00 */
[----:B------:R-:W-:Y:S02]  /*0180*/  SHF.R.U32.HI R3, RZ, 0x1f, R0 ;  /* 0x0000001fff037819 */ /* 0x000fe40000011600 */
[----:B------:R-:W-:Y:S02]  /*0190*/  ISETP.GE.AND P0, PT, R28, 0x146580, PT ;  /* 0x001465801c00780c */ /* 0x000fe40003f06270 */
[----:B------:R-:W-:-:S05]  /*01a0*/  LEA.HI R3, R0, R3, RZ, 0x1c ;  /* 0x0000000300037211 */ /* 0x000fca00078fe0ff */
[----:B------:R-:W-:-:S04]  /*01b0*/  IMAD R28, R3, -0x60, R28 ;  /* 0xffffffa0031c7824 */ /* 0x000fc800078e021c */
[----:B------:R-:W-:-:S05]  /*01c0*/  IMAD.WIDE R6, R28, 0x4, R6 ;  /* 0x000000041c067825 */ /* 0x000fca00078e0206 */
[----:B------:R3:W2:Y:S01]  /*01d0*/  @!P0 LDG.E.EL.128 R12, desc[UR4][R6.64] ;  /* 0x00000004060c8981 */ /* 0x0006a2000c2e1d00 */
[----:B------:R-:W-:Y:S02]  /*01e0*/  CS2R R8, SRZ ;  /* 0x0000000000087805 */ /* 0x000fe4000001ff00 */
[----:B------:R-:W-:Y:S02]  /*01f0*/  CS2R R10, SRZ ;  /* 0x00000000000a7805 */ /* 0x000fe4000001ff00 */
[----:B------:R-:W-:Y:S02]  /*0200*/  CS2R R20, SRZ ;  /* 0x0000000000147805 */ /* 0x000fe4000001ff00 */
[----:B------:R-:W-:Y:S01]  /*0210*/  CS2R R22, SRZ ;  /* 0x0000000000167805 */ /* 0x000fe2000001ff00 */
[----:B----4-:R-:W-:Y:S01]  /*0220*/  IMAD.WIDE R24, R28, 0x4, R36 ;  /* 0x000000041c187825 */ /* 0x010fe200078e0224 */
[----:B-1----:R-:W-:-:S03]  /*0230*/  CS2R R4, SRZ ;  /* 0x0000000000047805 */ /* 0x002fc6000001ff00 */
[----:B-----5:R-:W-:Y:S01]  /*0240*/  IMAD.WIDE R32, R2, 0x4, R32 ;  /* 0x0000000402207825 */ /* 0x020fe200078e0220 */
[----:B---3--:R-:W-:Y:S01]  /*0250*/  CS2R R6, SRZ ;  /* 0x0000000000067805 */ /* 0x008fe2000001ff00 */
[----:B------:R1:W3:Y:S02]  /*0260*/  @!P0 LDG.E.EL.128 R8, desc[UR4][R24.64] ;  /* 0x0000000418088981 */ /* 0x0002e4000c2e1d00 */
[----:B0-----:R-:W-:Y:S02]  /*0270*/  IMAD.WIDE R26, R28, 0x4, R34 ;  /* 0x000000041c1a7825 */ /* 0x001fe400078e0222 */
[----:B------:R-:W3:Y:S04]  /*0280*/  @!P0 LDG.E.128 R20, desc[UR4][R32.64+0x800] ;  /* 0x0008000420148981 */ /* 0x000ee8000c1e1d00 */
[----:B------:R0:W4:Y:S01]  /*0290*/  @!P0 LDG.E.EL.128 R4, desc[UR4][R26.64] ;  /* 0x000000041a048981 */ /* 0x000122000c2e1d00 */
[----:B------:R-:W-:Y:S01]  /*02a0*/  HFMA2.MMA R3, -RZ, RZ, 1.625, 0 ;  /* 0x3e800000ff037435 */ /* 0x000fe200000001ff */
[----:B------:R-:W-:-:S04]  /*02b0*/  IMAD.WIDE R36, R29, 0x4, R36 ;  /* 0x000000041d247825 */ /* 0x000fc800078e0224 */
[----:B------:R-:W-:-:S04]  /*02c0*/  IMAD.WIDE R34, R29, 0x4, R34 ;  /* 0x000000041d227825 */ /* 0x000fc800078e0222 */
[----:B--2---:R-:W-:Y:S01]  /*02d0*/  FADD R0, R16, 9.9999999747524270788e-07 ;  /* 0x358637bd10007421 */ /* 0x004fe20000000000 */
[----:B------:R-:W-:Y:S01]  /*02e0*/  FADD R17, R17, 9.9999999747524270788e-07 ;  /* 0x358637bd11117421 */ /* 0x000fe20000000000 */
[----:B------:R-:W-:Y:S01]  /*02f0*/  FADD R18, R18, 9.9999999747524270788e-07 ;  /* 0x358637bd12127421 */ /* 0x000fe20000000000 */
[----:B------:R-:W-:-:S03]  /*0300*/  FADD R19, R19, 9.9999999747524270788e-07 ;  /* 0x358637bd13137421 */ /* 0x000fc60000000000 */
[----:B------:R-:W2:Y:S08]  /*0310*/  MUFU.SQRT R0, R0 ;  /* 0x0000000000007308 */ /* 0x000eb00000002000 */
[----:B------:R-:W5:Y:S01]  /*0320*/  MUFU.SQRT R17, R17 ;  /* 0x0000001100117308 */ /* 0x000f620000002000 */
[----:B------:R-:W-:Y:S01]  /*0330*/  FADD R12, R12, 9.9999999747524270788e-07 ;  /* 0x358637bd0c0c7421 */ /* 0x000fe20000000000 */
[----:B------:R-:W-:Y:S01]  /*0340*/  FADD R13, R13, 9.9999999747524270788e-07 ;  /* 0x358637bd0d0d7421 */ /* 0x000fe20000000000 */
[----:B--2---:R-:W-:-:S05]  /*0350*/  FSETP.GT.AND P6, PT, R0, 8.50705917302346158658e+37, PT ;  /* 0x7e8000000000780b */ /* 0x004fca0003fc4000 */
[----:B------:R2:W0:Y:S01]  /*0360*/  MUFU.SQRT R16, R19 ;  /* 0x0000001300107308 */ /* 0x0004220000002000 */
[----:B------:R-:W-:Y:S01]  /*0370*/  FSETP.GEU.AND P2, PT, R0, 1.175494350822287508e-38, PT ;  /* 0x008000000000780b */ /* 0x000fe20003f4e000 */
[----:B------:R-:W-:Y:S01]  /*0380*/  FADD R14, R14, 9.9999999747524270788e-07 ;  /* 0x358637bd0e0e7421 */ /* 0x000fe20000000000 */
[----:B-1----:R-:W-:Y:S01]  /*0390*/  FSEL R24, R3, 1, P6 ;  /* 0x3f80000003187808 */ /* 0x002fe20003000000 */
[----:B------:R-:W-:Y:S01]  /*03a0*/  FADD R15, R15, 9.9999999747524270788e-07 ;  /* 0x358637bd0f0f7421 */ /* 0x000fe20000000000 */
[----:B-----5:R-:W-:-:S03]  /*03b0*/  FSETP.GT.AND P3, PT, R17, 8.50705917302346158658e+37, PT ;  /* 0x7e8000001100780b */ /* 0x020fc60003f64000 */
[----:B------:R-:W1:Y:S01]  /*03c0*/  MUFU.SQRT R18, R18 ;  /* 0x0000001200127308 */ /* 0x000e620000002000 */
[----:B------:R-:W-:Y:S02]  /*03d0*/  FSETP.GEU.AND P5, PT, R17, 1.175494350822287508e-38, PT ;  /* 0x008000001100780b */ /* 0x000fe40003fae000 */
[----:B--2---:R-:W-:Y:S01]  /*03e0*/  FSEL R19, R3, 1, P3 ;  /* 0x3f80000003137808 */ /* 0x004fe20001800000 */
[----:B------:R-:W-:Y:S02]  /*03f0*/  @P6 FMUL R0, R0, 0.25 ;  /* 0x3e80000000006820 */ /* 0x000fe40000400000 */
[----:B------:R-:W-:Y:S02]  /*0400*/  @!P2 FMUL R24, R24, 16777216 ;  /* 0x4b8000001818a820 */ /* 0x000fe40000400000 */
[----:B------:R-:W-:Y:S01]  /*0410*/  @!P2 FMUL R0, R0, 16777216 ;  /* 0x4b8000000000a820 */ /* 0x000fe20000400000 */
[C---:B0-----:R-:W-:Y:S01]  /*0420*/  FSETP.GT.AND P2, PT, R16.reuse, 8.50705917302346158658e+37, PT ;  /* 0x7e8000001000780b */ /* 0x041fe20003f44000 */
[----:B------:R-:W0:Y:S01]  /*0430*/  MUFU.SQRT R12, R12 ;  /* 0x0000000c000c7308 */ /* 0x000e220000002000 */
[----:B------:R-:W-:Y:S01]  /*0440*/  @P3 FMUL R17, R17, 0.25 ;  /* 0x3e80000011113820 */ /* 0x000fe20000400000 */
[----:B------:R-:W-:-:S02]  /*0450*/  FSETP.GEU.AND P3, PT, R16, 1.175494350822287508e-38, PT ;  /* 0x008000001000780b */ /* 0x000fc40003f6e000 */
[----:B------:R-:W-:Y:S01]  /*0460*/  @!P5 FMUL R19, R19, 16777216 ;  /* 0x4b8000001313d820 */ /* 0x000fe20000400000 */
[C---:B-1----:R-:W-:Y:S01]  /*0470*/  FSETP.GT.AND P4, PT, R18.reuse, 8.50705917302346158658e+37, PT ;  /* 0x7e8000001200780b */ /* 0x042fe20003f84000 */
[----:B------:R-:W-:Y:S01]  /*0480*/  @!P5 FMUL R17, R17, 16777216 ;  /* 0x4b8000001111d820 */ /* 0x000fe20000400000 */
[----:B------:R-:W-:Y:S01]  /*0490*/  FSETP.GEU.AND P6, PT, R18, 1.175494350822287508e-38, PT ;  /* 0x008000001200780b */ /* 0x000fe20003fce000 */
[----:B------:R1:W2:Y:S04]  /*04a0*/  MUFU.RCP R27, R0 ;  /* 0x00000000001b7308 */ /* 0x0002a80000001000 */
[----:B------:R-:W-:Y:S01]  /*04b0*/  @P2 FMUL R16, R16, 0.25 ;  /* 0x3e80000010102820 */ /* 0x000fe20000400000 */
[----:B0-----:R-:W-:-:S03]  /*04c0*/  FSETP.GEU.AND P5, PT, R12, 1.175494350822287508e-38, PT ;  /* 0x008000000c00780b */ /* 0x001fc60003fae000 */
[----:B------:R0:W5:Y:S01]  /*04d0*/  MUFU.RCP R26, R17 ;  /* 0x00000011001a7308 */ /* 0x0001620000001000 */
[----:B-1----:R-:W-:Y:S01]  /*04e0*/  FSEL R0, R3, 1, P4 ;  /* 0x3f80000003007808 */ /* 0x002fe20002000000 */
[----:B------:R-:W-:Y:S01]  /*04f0*/  @P4 FMUL R18, R18, 0.25 ;  /* 0x3e80000012124820 */ /* 0x000fe20000400000 */
[----:B------:R-:W-:Y:S01]  /*0500*/  FSETP.GT.AND P4, PT, R12, 8.50705917302346158658e+37, PT ;  /* 0x7e8000000c00780b */ /* 0x000fe20003f84000 */
[----:B------:R-:W-:Y:S02]  /*0510*/  @!P3 FMUL R16, R16, 16777216 ;  /* 0x4b8000001010b820 */ /* 0x000fe40000400000 */
[----:B------:R-:W-:Y:S01]  /*0520*/  @!P6 FMUL R18, R18, 16777216 ;  /* 0x4b8000001212e820 */ /* 0x000fe20000400000 */
[----:B--2---:R-:W-:Y:S01]  /*0530*/  FMUL R27, R27, R24 ;  /* 0x000000181b1b7220 */ /* 0x004fe20000400000 */
[----:B------:R-:W1:Y:S01]  /*0540*/  MUFU.SQRT R13, R13 ;  /* 0x0000000d000d7308 */ /* 0x000e620000002000 */
[----:B------:R-:W-:Y:S01]  /*0550*/  @!P6 FMUL R0, R0, 16777216 ;  /* 0x4b8000000000e820 */ /* 0x000fe20000400000 */
[----:B0-----:R-:W-:Y:S01]  /*0560*/  FSEL R17, R3, 1, P2 ;  /* 0x3f80000003117808 */ /* 0x001fe20001000000 */
[----:B-----5:R-:W-:-:S05]  /*0570*/  FMUL R26, R26, R19 ;  /* 0x000000131a1a7220 */ /* 0x020fca0000400000 */
[----:B------:R-:W0:Y:S01]  /*0580*/  MUFU.SQRT R14, R14 ;  /* 0x0000000e000e7308 */ /* 0x000e220000002000 */
[----:B------:R-:W-:Y:S01]  /*0590*/  @P4 FMUL R12, R12, 0.25 ;  /* 0x3e8000000c0c4820 */ /* 0x000fe20000400000 */
[----:B------:R-:W-:-:S03]  /*05a0*/  @!P3 FMUL R17, R17, 16777216 ;  /* 0x4b8000001111b820 */ /* 0x000fc60000400000 */
[----:B------:R-:W-:Y:S01]  /*05b0*/  @!P5 FMUL R12, R12, 16777216 ;  /* 0x4b8000000c0cd820 */ /* 0x000fe20000400000 */
[C---:B-1----:R-:W-:Y:S02]  /*05c0*/  FSETP.GT.AND P6, PT, R13.reuse, 8.50705917302346158658e+37, PT ;  /* 0x7e8000000d00780b */ /* 0x042fe40003fc4000 */
[----:B------:R1:W2:Y:S01]  /*05d0*/  MUFU.SQRT R19, R15 ;  /* 0x0000000f00137308 */ /* 0x0002a20000002000 */
[----:B------:R-:W-:Y:S02]  /*05e0*/  FSETP.GEU.AND P2, PT, R13, 1.175494350822287508e-38, PT ;  /* 0x008000000d00780b */ /* 0x000fe40003f4e000 */
[----:B0-----:R-:W-:-:S05]  /*05f0*/  FSETP.GT.AND P3, PT, R14, 8.50705917302346158658e+37, PT ;  /* 0x7e8000000e00780b */ /* 0x001fca0003f64000 */
[----:B------:R-:W0:Y:S01]  /*0600*/  MUFU.RCP R24, R16 ;  /* 0x0000001000187308 */ /* 0x000e220000001000 */
[----:B-1----:R-:W-:Y:S02]  /*0610*/  FSEL R15, R3, 1, P4 ;  /* 0x3f800000030f7808 */ /* 0x002fe40002000000 */
[C---:B------:R-:W-:Y:S01]  /*0620*/  FSETP.GEU.AND P4, PT, R14.reuse, 1.175494350822287508e-38, PT ;  /* 0x008000000e00780b */ /* 0x040fe20003f8e000 */
[----:B------:R-:W-:Y:S02]  /*0630*/  @P6 FMUL R13, R13, 0.25 ;  /* 0x3e8000000d0d6820 */ /* 0x000fe40000400000 */
[----:B------:R-:W-:Y:S01]  /*0640*/  @!P5 FMUL R15, R15, 16777216 ;  /* 0x4b8000000f0fd820 */ /* 0x000fe20000400000 */
[----:B--2---:R-:W-:Y:S01]  /*0650*/  FSETP.GT.AND P5, PT, R19, 8.50705917302346158658e+37, PT ;  /* 0x7e8000001300780b */ /* 0x004fe20003fa4000 */
[----:B------:R-:W1:Y:S01]  /*0660*/  MUFU.RCP R25, R18 ;  /* 0x0000001200197308 */ /* 0x000e620000001000 */
[----:B------:R-:W-:Y:S01]  /*0670*/  @!P2 FMUL R13, R13, 16777216 ;  /* 0x4b8000000d0da820 */ /* 0x000fe20000400000 */
[----:B------:R-:W-:Y:S01]  /*0680*/  @P3 FMUL R14, R14, 0.25 ;  /* 0x3e8000000e0e3820 */ /* 0x000fe20000400000 */
[----:B0-----:R-:W-:Y:S01]  /*0690*/  FMUL R24, R24, R17 ;  /* 0x0000001118187220 */ /* 0x001fe20000400000 */
[----:B------:R-:W-:-:S04]  /*06a0*/  FSEL R17, R3, 1, P6 ;  /* 0x3f80000003117808 */ /* 0x000fc80003000000 */
[----:B------:R-:W-:Y:S01]  /*06b0*/  @!P4 FMUL R14, R14, 16777216 ;  /* 0x4b8000000e0ec820 */ /* 0x000fe20000400000 */
[C---:B------:R-:W-:Y:S01]  /*06c0*/  FSETP.GEU.AND P6, PT, R19.reuse, 1.175494350822287508e-38, PT ;  /* 0x008000001300780b */ /* 0x040fe20003fce000 */
[----:B------:R-:W0:Y:S02]  /*06d0*/  MUFU.RCP R30, R13 ;  /* 0x0000000d001e7308 */ /* 0x000e240000001000 */
[----:B------:R-:W-:Y:S01]  /*06e0*/  @P5 FMUL R19, R19, 0.25 ;  /* 0x3e80000013135820 */ /* 0x000fe20000400000 */
[----:B------:R-:W-:Y:S01]  /*06f0*/  FSEL R16, R3, 1, P5 ;  /* 0x3f80000003107808 */ /* 0x000fe20002800000 */
[----:B------:R-:W-:Y:S01]  /*0700*/  @!P2 FMUL R17, R17, 16777216 ;  /* 0x4b8000001111a820 */ /* 0x000fe20000400000 */
[----:B-1----:R-:W-:-:S03]  /*0710*/  FMUL R25, R25, R0 ;  /* 0x0000000019197220 */ /* 0x002fc60000400000 */
[----:B------:R1:W2:Y:S04]  /*0720*/  MUFU.RCP R0, R12 ;  /* 0x0000000c00007308 */ /* 0x0002a80000001000 */
[----:B------:R-:W-:-:S04]  /*0730*/  @!P6 FMUL R19, R19, 16777216 ;  /* 0x4b8000001313e820 */ /* 0x000fc80000400000 */
[----:B------:R5:W3:Y:S01]  /*0740*/  MUFU.RCP R31, R14 ;  /* 0x0000000e001f7308 */ /* 0x000ae20000001000 */
[----:B-1----:R-:W-:Y:S01]  /*0750*/  FSEL R12, R3, 1, P3 ;  /* 0x3f800000030c7808 */ /* 0x002fe20001800000 */
[----:B------:R-:W-:Y:S01]  /*0760*/  @!P6 FMUL R16, R16, 16777216 ;  /* 0x4b8000001010e820 */ /* 0x000fe20000400000 */
[----:B0-----:R-:W-:-:S03]  /*0770*/  FMUL R30, R30, R17 ;  /* 0x000000111e1e7220 */ /* 0x001fc60000400000 */
[----:B------:R-:W-:Y:S01]  /*0780*/  @!P4 FMUL R12, R12, 16777216 ;  /* 0x4b8000000c0cc820 */ /* 0x000fe20000400000 */
[----:B--2---:R-:W-:Y:S01]  /*0790*/  FMUL R0, R0, R15 ;  /* 0x0000000f00007220 */ /* 0x004fe20000400000 */
[----:B------:R-:W0:Y:S01]  /*07a0*/  MUFU.RCP R19, R19 ;  /* 0x0000001300137308 */ /* 0x000e220000001000 */
[----:B-----5:R-:W-:Y:S01]  /*07b0*/  CS2R R14, SRZ ;  /* 0x00000000000e7805 */ /* 0x020fe2000001ff00 */
[----:B---3--:R-:W-:Y:S01]  /*07c0*/  FMUL R31, R31, R12 ;  /* 0x0000000c1f1f7220 */ /* 0x008fe20000400000 */
[----:B------:R-:W-:-:S06]  /*07d0*/  CS2R R12, SRZ ;  /* 0x00000000000c7805 */ /* 0x000fcc000001ff00 */
[----:B------:R1:W2:Y:S01]  /*07e0*/  @!P1 LDG.E.EL.128 R12, desc[UR4][R36.64] ;  /* 0x00000004240c9981 */ /* 0x0002a2000c2e1d00 */
[----:B0-----:R-:W-:Y:S01]  /*07f0*/  FMUL R3, R19, R16 ;  /* 0x0000001013037220 */ /* 0x001fe20000400000 */
[----:B------:R-:W-:Y:S02]  /*0800*/  CS2R R16, SRZ ;  /* 0x0000000000107805 */ /* 0x000fe4000001ff00 */
[----:B------:R-:W-:Y:S01]  /*0810*/  CS2R R18, SRZ ;  /* 0x0000000000127805 */ /* 0x000fe2000001ff00 */
[----:B------:R-:W-:-:S05]  /*0820*/  FADD R11, R11, R23 ;  /* 0x000000170b0b7221 */ /* 0x000fca0000000000 */
[----:B------:R-:W2:Y:S01]  /*0830*/  @!P1 LDG.E.128 R16, desc[UR4][R32.64] ;  /* 0x0000000420109981 */ /* 0x000ea2000c1e1d00 */
[----:B------:R-:W-:Y:S01]  /*0840*/  FADD R10, R10, R22 ;  /* 0x000000160a0a7221 */ /* 0x000fe20000000000 */
[----:B----4-:R-:W-:Y:S01]  /*0850*/  FADD R22, R11, -R7 ;  /* 0x800000070b167221 */ /* 0x010fe20000000000 */
[----:B------:R-:W-:Y:S01]  /*0860*/  FADD R9, R9, R21 ;  /* 0x0000001509097221 */ /* 0x000fe20000000000 */
[----:B------:R-:W-:Y:S01]  /*0870*/  FADD R8, R8, R20 ;  /* 0x0000001408087221 */ /* 0x000fe20000000000 */
[----:B------:R-:W-:Y:S01]  /*0880*/  CS2R R20, SRZ ;  /* 0x0000000000147805 */ /* 0x000fe2000001ff00 */
[----:B------:R-:W-:Y:S01]  /*0890*/  FMUL R3, R3, R22 ;  /* 0x0000001603037220 */ /* 0x000fe20000400000 */
[----:B------:R-:W-:Y:S01]  /*08a0*/  CS2R R22, SRZ ;  /* 0x0000000000167805 */ /* 0x000fe2000001ff00 */
[----:B-1----:R-:W0:Y:S05]  /*08b0*/  LDC.64 R36, c[0x0][0x230] ;  /* 0x00008c00ff247b82 */ /* 0x002e2a0000000a00 */
[----:B------:R-:W3:Y:S01]  /*08c0*/  @!P1 LDG.E.EL.128 R20, desc[UR4][R34.64] ;  /* 0x0000000422149981 */ /* 0x000ee2000c2e1d00 */
[----:B------:R-:W-:Y:S01]  /*08d0*/  FADD R6, R10, -R6 ;  /* 0x800000060a067221 */ /* 0x000fe20000000000 */
[----:B------:R-:W-:-:S03]  /*08e0*/  FADD R5, R9, -R5 ;  /* 0x8000000509057221 */ /* 0x000fc60000000000 */
[----:B------:R-:W-:Y:S01]  /*08f0*/  FMUL R6, R31, R6 ;  /* 0x000000061f067220 */ /* 0x000fe20000400000 */
[----:B------:R-:W-:Y:S01]  /*0900*/  FMUL R5, R30, R5 ;  /* 0x000000051e057220 */ /* 0x000fe20000400000 */
[----:B0-----:R-:W-:-:S04]  /*0910*/  IMAD.WIDE R30, R29, 0x4, R36 ;  /* 0x000000041d1e7825 */ /* 0x001fc800078e0224 */
[----:B--2---:R-:W-:Y:S01]  /*0920*/  FADD R15, R15, R19 ;  /* 0x000000130f0f7221 */ /* 0x004fe20000000000 */
[----:B------:R-:W-:Y:S01]  /*0930*/  FADD R14, R14, R18 ;  /* 0x000000120e0e7221 */ /* 0x000fe20000000000 */
[----:B------:R-:W-:Y:S01]  /*0940*/  FADD R13, R13, R17 ;  /* 0x000000110d0d7221 */ /* 0x000fe20000000000 */
[----:B------:R-:W-:Y:S01]  /*0950*/  FADD R12, R12, R16 ;  /* 0x000000100c0c7221 */ /* 0x000fe20000000000 */
[----:B------:R-:W-:Y:S02]  /*0960*/  CS2R R16, SRZ ;  /* 0x0000000000107805 */ /* 0x000fe4000001ff00 */
[----:B------:R-:W-:-:S06]  /*0970*/  CS2R R18, SRZ ;  /* 0x0000000000127805 */ /* 0x000fcc000001ff00 */
[----:B------:R0:W2:Y:S01]  /*0980*/  @!P1 LDG.E.EL.128 R16, desc[UR4][R30.64] ;  /* 0x000000041e109981 */ /* 0x0000a2000c2e1d00 */
[----:B---3--:R-:W-:Y:S01]  /*0990*/  FADD R22, R14, -R22 ;  /* 0x800000160e167221 */ /* 0x008fe20000000000 */
[----:B------:R-:W-:Y:S01]  /*09a0*/  FADD R7, R15, -R23 ;  /* 0x800000170f077221 */ /* 0x000fe20000000000 */
[----:B------:R-:W-:Y:S01]  /*09b0*/  FADD R21, R13, -R21 ;  /* 0x800000150d157221 */ /* 0x000fe20000000000 */
[----:B------:R-:W-:Y:S01]  /*09c0*/  FADD R20, R12, -R20 ;  /* 0x800000140c147221 */ /* 0x000fe20000000000 */
[----:B------:R-:W-:Y:S01]  /*09d0*/  FMUL R34, R25, R22 ;  /* 0x0000001619227220 */ /* 0x000fe20000400000 */
[----:B------:R-:W-:-:S04]  /*09e0*/  IMAD.WIDE R22, R28, 0x4, R36 ;  /* 0x000000041c167825 */ /* 0x000fc800078e0224 */
[----:B------:R-:W-:Y:S01]  /*09f0*/  FMUL R7, R24, R7 ;  /* 0x0000000718077220 */ /* 0x000fe20000400000 */
[----:B------:R-:W-:Y:S01]  /*0a00*/  FMUL R26, R26, R21 ;  /* 0x000000151a1a7220 */ /* 0x000fe20000400000 */
[----:B0-----:R-:W0:Y:S01]  /*0a10*/  LDC.64 R30, c[0x0][0x238] ;  /* 0x00008e00ff1e7b82 */ /* 0x001e220000000a00 */
[----:B------:R-:W-:Y:S01]  /*0a20*/  FMUL R27, R27, R20 ;  /* 0x000000141b1b7220 */ /* 0x000fe20000400000 */
[----:B------:R-:W-:Y:S01]  /*0a30*/  CS2R R20, SRZ ;  /* 0x0000000000147805 */ /* 0x000fe2000001ff00 */
[----:B0-----:R-:W-:-:S04]  /*0a40*/  IMAD.WIDE R24, R29, 0x4, R30 ;  /* 0x000000041d187825 */ /* 0x001fc800078e021e */
[----:B------:R-:W-:Y:S01]  /*0a50*/  IMAD.WIDE R36, R28, 0x4, R30 ;  /* 0x000000041c247825 */ /* 0x000fe200078e021e */
[----:B------:R-:W-:Y:S02]  /*0a60*/  MOV R30, R22 ;  /* 0x00000016001e7202 */ /* 0x000fe40000000f00 */
[----:B------:R-:W-:Y:S02]  /*0a70*/  MOV R31, R23 ;  /* 0x00000017001f7202 */ /* 0x000fe40000000f00 */
[----:B------:R-:W-:-:S06]  /*0a80*/  CS2R R22, SRZ ;  /* 0x0000000000167805 */ /* 0x000fcc000001ff00 */
[----:B------:R0:W2:Y:S01]  /*0a90*/  @!P1 LDG.E.EL.128 R20, desc[UR4][R24.64] ;  /* 0x0000000418149981 */ /* 0x0000a2000c2e1d00 */
[----:B------:R-:W-:Y:S02]  /*0aa0*/  CS2R R28, SRZ ;  /* 0x00000000001c7805 */ /* 0x000fe4000001ff00 */
[----:B0-----:R-:W-:Y:S01]  /*0ab0*/  CS2R R24, SRZ ;  /* 0x0000000000187805 */ /* 0x001fe2000001ff00 */
[----:B--2---:R-:W-:Y:S01]  /*0ac0*/  FFMA R16, R27, R16, R20 ;  /* 0x000000101b107223 */ /* 0x004fe20000000014 */
[----:B------:R-:W-:Y:S01]  /*0ad0*/  FFMA R17, R26, R17, R21 ;  /* 0x000000111a117223 */ /* 0x000fe20000000015 */
[----:B------:R-:W-:Y:S01]  /*0ae0*/  CS2R R26, SRZ ;  /* 0x00000000001a7805 */ /* 0x000fe2000001ff00 */
[----:B------:R-:W0:Y:S05]  /*0af0*/  LDC.64 R20, c[0x0][0x240] ;  /* 0x00009000ff147b82 */ /* 0x000e2a0000000a00 */
[----:B------:R1:W2:Y:S02]  /*0b00*/  @!P0 LDG.E.EL.128 R24, desc[UR4][R30.64] ;  /* 0x000000041e188981 */ /* 0x0002a4000c2e1d00 */
[----:B-1----:R-:W-:-:S06]  /*0b10*/  CS2R R30, SRZ ;  /* 0x00000000001e7805 */ /* 0x002fcc000001ff00 */
[----:B------:R-:W2:Y:S01]  /*0b20*/  @!P0 LDG.E.EL.128 R28, desc[UR4][R36.64] ;  /* 0x00000004241c8981 */ /* 0x000ea2000c2e1d00 */
[----:B------:R-:W-:Y:S01]  /*0b30*/  FFMA R19, R7, R19, R23 ;  /* 0x0000001307137223 */ /* 0x000fe20000000017 */
[----:B------:R-:W-:Y:S01]  /*0b40*/  FFMA R18, R34, R18, R22 ;  /* 0x0000001222127223 */ /* 0x000fe20000000016 */
[----:B------:R-:W-:Y:S01]  /*0b50*/  FADD R7, R8, -R4 ;  /* 0x8000000408077221 */ /* 0x000fe20000000000 */
[----:B------:R-:W-:Y:S01]  /*0b60*/  FSETP.GEU.AND P4, PT, R17, RZ, PT ;  /* 0x000000ff1100720b */ /* 0x000fe20003f8e000 */
[----:B0-----:R-:W-:Y:S01]  /*0b70*/  IMAD.WIDE R20, R2, 0x4, R20 ;  /* 0x0000000402147825 */ /* 0x001fe200078e0214 */
[----:B------:R-:W-:-:S03]  /*0b80*/  FSETP.GEU.AND P2, PT, R19, RZ, PT ;  /* 0x000000ff1300720b */ /* 0x000fc60003f4e000 */
[----:B------:R-:W-:Y:S01]  /*0b90*/  FMUL R7, R0, R7 ;  /* 0x0000000700077220 */ /* 0x000fe20000400000 */
[----:B------:R-:W-:Y:S01]  /*0ba0*/  FSETP.GEU.AND P3, PT, R18, RZ, PT ;  /* 0x000000ff1200720b */ /* 0x000fe20003f6e000 */
[----:B------:R-:W-:Y:S01]  /*0bb0*/  @!P1 STG.E.128 desc[UR4][R32.64], R12 ;  /* 0x0000000c20009986 */ /* 0x000fe2000c101d04 */
[----:B------:R-:W-:Y:S02]  /*0bc0*/  FSETP.GEU.AND P5, PT, R16, RZ, PT ;  /* 0x000000ff1000720b */ /* 0x000fe40003fae000 */
[----:B------:R-:W-:Y:S01]  /*0bd0*/  SEL R19, R19, RZ, P2 ;  /* 0x000000ff13137207 */ /* 0x000fe20001000000 */
[----:B------:R0:W-:Y:S01]  /*0be0*/  @!P0 STG.E.128 desc[UR4][R32.64+0x800], R8 ;  /* 0x0008000820008986 */ /* 0x0001e2000c101d04 */
[----:B------:R-:W-:Y:S02]  /*0bf0*/  SEL R18, R18, RZ, P3 ;  /* 0x000000ff12127207 */ /* 0x000fe40001800000 */
[----:B------:R-:W-:Y:S02]  /*0c00*/  SEL R17, R17, RZ, P4 ;  /* 0x000000ff11117207 */ /* 0x000fe40002000000 */
[----:B------:R-:W-:-:S05]  /*0c10*/  SEL R16, R16, RZ, P5 ;  /* 0x000000ff10107207 */ /* 0x000fca0002800000 */
[----:B------:R1:W-:Y:S01]  /*0c20*/  @!P1 STG.E.128 desc[UR4][R20.64], R16 ;  /* 0x0000001014009986 */ /* 0x0003e2000c101d04 */
[----:B--2---:R-:W-:Y:S01]  /*0c30*/  FFMA R3, R3, R27, R31 ;  /* 0x0000001b03037223 */ /* 0x004fe2000000001f */
[----:B------:R-:W-:Y:S01]  /*0c40*/  FFMA R6, R6, R26, R30 ;  /* 0x0000001a06067223 */ /* 0x000fe2000000001e */
[----:B------:R-:W-:Y:S01]  /*0c50*/  FFMA R5, R5, R25, R29 ;  /* 0x0000001905057223 */ /* 0x000fe2000000001d */
[----:B------:R-:W-:Y:S02]  /*0c60*/  FFMA R7, R7, R24, R28 ;  /* 0x0000001807077223 */ /* 0x000fe4000000001c */
[----:B------:R-:W-:Y:S02]  /*0c70*/  FSETP.GEU.AND P1, PT, R3, RZ, PT ;  /* 0x000000ff0300720b */ /* 0x000fe40003f2e000 */
[----:B------:R-:W-:Y:S02]  /*0c80*/  FSETP.GEU.AND P2, PT, R6, RZ, PT ;  /* 0x000000ff0600720b */ /* 0x000fe40003f4e000 */
[----:B------:R-:W-:-:S02]  /*0c90*/  FSETP.GEU.AND P3, PT, R5, RZ, PT ;  /* 0x000000ff0500720b */ /* 0x000fc40003f6e000 */
[----:B------:R-:W-:Y:S02]  /*0ca0*/  FSETP.GEU.AND P4, PT, R7, RZ, PT ;  /* 0x000000ff0700720b */ /* 0x000fe40003f8e000 */
[----:B0-----:R-:W-:Y:S02]  /*0cb0*/  SEL R11, R3, RZ, P1 ;  /* 0x000000ff030b7207 */ /* 0x001fe40000800000 */
[----:B------:R-:W-:Y:S02]  /*0cc0*/  SEL R10, R6, RZ, P2 ;  /* 0x000000ff060a7207 */ /* 0x000fe40001000000 */
[----:B------:R-:W-:Y:S02]  /*0cd0*/  SEL R9, R5, RZ, P3 ;  /* 0x000000ff05097207 */ /* 0x000fe40001800000 */
[----:B------:R-:W-:Y:S01]  /*0ce0*/  SEL R8, R7, RZ, P4 ;  /* 0x000000ff07087207 */ /* 0x000fe20002000000 */
[----:B-1----:R-:W-:Y:S06]  /*0cf0*/  @P0 EXIT ;  /* 0x000000000000094d */ /* 0x002fec0003800000 */
[----:B------:R-:W-:Y:S01]  /*0d00*/  STG.E.128 desc[UR4][R20.64+0x800], R8 ;  /* 0x0008000814007986 */ /* 0x000fe2000c101d04 */
[----:B------:R-:W-:Y:S05]  /*0d10*/  EXIT ;  /* 0x000000000000794d */ /* 0x000fea0003800000 */
.L_x_0:
[----:B------:R-:W-:-:S00]  /*0d20*/  BRA `(.L_x_0) ;  /* 0xfffffffc00fc7947 */ /* 0x000fc0000383ffff */
[----:B------:R-:W-:-:S00]  /*0d30*/  NOP ;  /* 0x0000000000007918 */ /* 0x000fc00000000000 */
        /* <DEDUP_REMOVED lines=12> */
.L_x_1:


//--------------------- .nv.global.init           --------------------------
	.section	.nv.global.init,"aw",@progbits
.nv.global.init:
	.type		_$_str,@object
	.size		_$_str,(_$_str_$_2 - _$_str)
_$_str:
        /*0000*/ 	.byte	0x5f, 0x5f, 0x43, 0x55, 0x44, 0x41, 0x5f, 0x46, 0x54, 0x5a, 0x00
	.type		_$_str_$_2,@object
	.size		_$_str_$_2,(.L_1 - _$_str_$_2)
_$_str_$_2:
        /*000b*/ 	.byte	0x5f, 0x5f, 0x43, 0x55, 0x44, 0x41, 0x5f, 0x50, 0x52, 0x45, 0x43, 0x5f, 0x53, 0x51, 0x52, 0x54
        /*001b*/ 	.byte	0x00
.L_1:


//--------------------- .nv.constant0.triton_poi_fused__native_batch_norm_legit_no_training_convolution_relu_3 --------------------------
	.section	.nv.constant0.triton_poi_fused__native_batch_norm_legit_no_training_convolution_relu_3,"a",@progbits
	.sectionflags	@""
	.align	4
.nv.constant0.triton_poi_fused__native_batch_norm_legit_no_training_convolution_relu_3:
	.zero		588
